	.headerflags	@"EF_CUDA_TEXMODE_UNIFIED EF_CUDA_64BIT_ADDRESS EF_CUDA_ACCELERATORS EF_CUDA_SM90 EF_CUDA_VIRTUAL_SM(EF_CUDA_SM90)"
	.elftype	@"ET_EXEC"


//--------------------- .nv.info                  --------------------------
	.section	.nv.info,"",@"SHT_CUDA_INFO"
	.align	4


	//----- nvinfo : EIATTR_REGCOUNT
	.align		4
        /*0000*/ 	.byte	0x04, 0x2f
        /*0002*/ 	.short	(.L_1 - .L_0)
	.align		4
.L_0:
        /*0004*/ 	.word	index@(triton_poi_fused_mul_0)
        /*0008*/ 	.word	0x0000000e


	//----- nvinfo : EIATTR_MIN_STACK_SIZE
	.align		4
.L_1:
        /*000c*/ 	.byte	0x04, 0x12
        /*000e*/ 	.short	(.L_3 - .L_2)
	.align		4
.L_2:
        /*0010*/ 	.word	index@(triton_poi_fused_mul_0)
        /*0014*/ 	.word	0x00000000


	//----- nvinfo : EIATTR_FRAME_SIZE
	.align		4
.L_3:
        /*0018*/ 	.byte	0x04, 0x11
        /*001a*/ 	.short	(.L_5 - .L_4)
	.align		4
.L_4:
        /*001c*/ 	.word	index@(triton_poi_fused_mul_0)
        /*0020*/ 	.word	0x00000000


	//----- nvinfo : EIATTR_MIN_STACK_SIZE
	.align		4
.L_5:
        /*0024*/ 	.byte	0x04, 0x12
        /*0026*/ 	.short	(.L_7 - .L_6)
	.align		4
.L_6:
        /*0028*/ 	.word	index@(triton_poi_fused_mul_0)
        /*002c*/ 	.word	0x00000000
.L_7:


//--------------------- .nv.info.triton_poi_fused_mul_0 --------------------------
	.section	.nv.info.triton_poi_fused_mul_0,"",@"SHT_CUDA_INFO"
	.sectionflags	@""
	.align	4


	//----- nvinfo : EIATTR_CUDA_API_VERSION
	.align		4
        /*0000*/ 	.byte	0x04, 0x37
        /*0002*/ 	.short	(.L_9 - .L_8)
.L_8:
        /*0004*/ 	.word	0x0000007c


	//----- nvinfo : EIATTR_KPARAM_INFO
	.align		4
.L_9:
        /*0008*/ 	.byte	0x04, 0x17
        /*000a*/ 	.short	(.L_11 - .L_10)
.L_10:
        /*000c*/ 	.word	0x00000000
        /*0010*/ 	.short	0x0003
        /*0012*/ 	.short	0x0018
        /*0014*/ 	.byte	0x00, 0xf0, 0x11, 0x00


	//----- nvinfo : EIATTR_KPARAM_INFO
	.align		4
.L_11:
        /*0018*/ 	.byte	0x04, 0x17
        /*001a*/ 	.short	(.L_13 - .L_12)
.L_12:
        /*001c*/ 	.word	0x00000000
        /*0020*/ 	.short	0x0002
        /*0022*/ 	.short	0x0010
        /*0024*/ 	.byte	0x00, 0xf4, 0x21, 0x00


	//----- nvinfo : EIATTR_KPARAM_INFO
	.align		4
.L_13:
        /*0028*/ 	.byte	0x04, 0x17
        /*002a*/ 	.short	(.L_15 - .L_14)
.L_14:
        /*002c*/ 	.word	0x00000000
        /*0030*/ 	.short	0x0001
        /*0032*/ 	.short	0x0008
        /*0034*/ 	.byte	0x00, 0xf4, 0x21, 0x00


	//----- nvinfo : EIATTR_KPARAM_INFO
	.align		4
.L_15:
        /*0038*/ 	.byte	0x04, 0x17
        /*003a*/ 	.short	(.L_17 - .L_16)
.L_16:
        /*003c*/ 	.word	0x00000000
        /*0040*/ 	.short	0x0000
        /*0042*/ 	.short	0x0000
        /*0044*/ 	.byte	0x00, 0xf4, 0x21, 0x00


	//----- nvinfo : EIATTR_SPARSE_MMA_MASK
	.align		4
.L_17:
        /*0048*/ 	.byte	0x03, 0x50
        /*004a*/ 	.short	0x0000


	//----- nvinfo : EIATTR_MAXREG_COUNT
	.align		4
        /*004c*/ 	.byte	0x03, 0x1b
        /*004e*/ 	.short	0x00ff


	//----- nvinfo : EIATTR_EXIT_INSTR_OFFSETS
	.align		4
        /*0050*/ 	.byte	0x04, 0x1c
        /*0052*/ 	.short	(.L_19 - .L_18)


	//   ....[0]....
.L_18:
        /*0054*/ 	.word	0x000001a0


	//   ....[1]....
        /*0058*/ 	.word	0x000001c0


	//----- nvinfo : EIATTR_REQNTID
	.align		4
.L_19:
        /*005c*/ 	.byte	0x04, 0x10
        /*005e*/ 	.short	(.L_21 - .L_20)
.L_20:
        /*0060*/ 	.word	0x00000020
        /*0064*/ 	.word	0x00000001
        /*0068*/ 	.word	0x00000001


	//----- nvinfo : EIATTR_CBANK_PARAM_SIZE
	.align		4
.L_21:
        /*006c*/ 	.byte	0x03, 0x19
        /*006e*/ 	.short	0x001c


	//----- nvinfo : EIATTR_PARAM_CBANK
	.align		4
        /*0070*/ 	.byte	0x04, 0x0a
        /*0072*/ 	.short	(.L_23 - .L_22)
	.align		4
.L_22:
        /*0074*/ 	.word	index@(.nv.constant0.triton_poi_fused_mul_0)
        /*0078*/ 	.short	0x0210
        /*007a*/ 	.short	0x001c


	//----- nvinfo : EIATTR_SW_WAR
	.align		4
.L_23:
        /*007c*/ 	.byte	0x04, 0x36
        /*007e*/ 	.short	(.L_25 - .L_24)
.L_24:
        /*0080*/ 	.word	0x00000008
.L_25:


//--------------------- .nv.callgraph             --------------------------
	.section	.nv.callgraph,"",@"SHT_CUDA_CALLGRAPH"
	.align	4
	.sectionentsize	8
	.align		4
        /*0000*/ 	.word	0x00000000
	.align		4
        /*0004*/ 	.word	0xffffffff
	.align		4
        /*0008*/ 	.word	0x00000000
	.align		4
        /*000c*/ 	.word	0xfffffffe
	.align		4
        /*0010*/ 	.word	0x00000000
	.align		4
        /*0014*/ 	.word	0xfffffffd
	.align		4
        /*0018*/ 	.word	0x00000000
	.align		4
        /*001c*/ 	.word	0xfffffffc


//--------------------- .text.triton_poi_fused_mul_0 --------------------------
	.section	.text.triton_poi_fused_mul_0,"ax",@progbits
	.align	128
        .global         triton_poi_fused_mul_0
        .type           triton_poi_fused_mul_0,@function
        .size           triton_poi_fused_mul_0,(.L_x_1 - triton_poi_fused_mul_0)
        .other          triton_poi_fused_mul_0,@"STO_CUDA_ENTRY STV_DEFAULT"
triton_poi_fused_mul_0:
.text.triton_poi_fused_mul_0:
[----:B------:R-:W0:Y:S02]  /*0000*/  LDC R1, c[0x0][0x28] ;  /* 0x00000a00ff017b82 */ /* 0x000e240000000800 */
[----:B------:R-:W1:Y:S01]  /*0010*/  S2R R10, SR_TID.X ;  /* 0x00000000000a7919 */ /* 0x000e620000002100 */
[----:B------:R-:W2:Y:S01]  /*0020*/  LDC.64 R2, c[0x0][0x218] ;  /* 0x00008600ff027b82 */ /* 0x000ea20000000a00 */
[----:B------:R-:W-:Y:S01]  /*0030*/  ULDC.64 UR4, c[0x0][0x210] ;  /* 0x0000840000047ab9 */ /* 0x000fe20000000a00 */
[----:B------:R-:W-:Y:S01]  /*0040*/  PRMT R8, RZ, 0x7610, R8 ;  /* 0x00007610ff087816 */ /* 0x000fe20000000008 */
[----:B------:R-:W3:Y:S01]  /*0050*/  S2R R5, SR_CTAID.X ;  /* 0x0000000000057919 */ /* 0x000ee20000002500 */
[----:B-1----:R-:W-:-:S05]  /*0060*/  LOP3.LUT R0, R10, 0xf, RZ, 0xc0, !PT ;  /* 0x0000000f0a007812 */ /* 0x002fca00078ec0ff */
[----:B---3--:R-:W-:Y:S01]  /*0070*/  IMAD R9, R5, 0x10, R0 ;  /* 0x0000001005097824 */ /* 0x008fe200078e0200 */
[----:B------:R-:W-:-:S04]  /*0080*/  SHF.R.S32.HI R0, RZ, 0x1b, R5 ;  /* 0x0000001bff007819 */ /* 0x000fc80000011405 */
[C---:B------:R-:W-:Y:S02]  /*0090*/  ISETP.GE.AND P0, PT, R9.reuse, 0x10, PT ;  /* 0x000000100900780c */ /* 0x040fe40003f06270 */
[----:B------:R-:W-:Y:S02]  /*00a0*/  IADD3 R6, P1, R9, UR4, RZ ;  /* 0x0000000409067c10 */ /* 0x000fe4000ff3e0ff */
[----:B------:R-:W-:Y:S02]  /*00b0*/  SGXT R0, R0, 0x1 ;  /* 0x000000010000781a */ /* 0x000fe40000000200 */
[----:B------:R-:W-:Y:S01]  /*00c0*/  LEA.HI.X.SX32 R7, R9, UR5, 0x1, P1 ;  /* 0x0000000509077c11 */ /* 0x000fe200088f0eff */
[----:B------:R-:W-:Y:S01]  /*00d0*/  ULDC.64 UR4, c[0x0][0x208] ;  /* 0x0000820000047ab9 */ /* 0x000fe20000000a00 */
[----:B------:R-:W-:-:S05]  /*00e0*/  LEA.HI R0, R0, R9, RZ, 0x2 ;  /* 0x0000000900007211 */ /* 0x000fca00078f10ff */
[----:B------:R-:W3:Y:S01]  /*00f0*/  @!P0 LDG.E.U8 R8, desc[UR4][R6.64] ;  /* 0x0000000406088981 */ /* 0x000ee2000c1e1100 */
[----:B------:R-:W-:Y:S01]  /*0100*/  SHF.R.S32.HI R5, RZ, 0x2, R0 ;  /* 0x00000002ff057819 */ /* 0x000fe20000011400 */
[----:B------:R-:W-:-:S04]  /*0110*/  IMAD.MOV.U32 R0, RZ, RZ, RZ ;  /* 0x000000ffff007224 */ /* 0x000fc800078e00ff */
[----:B--2---:R-:W-:Y:S02]  /*0120*/  IMAD.WIDE R2, R5, 0x4, R2 ;  /* 0x0000000405027825 */ /* 0x004fe400078e0202 */
[----:B------:R-:W1:Y:S03]  /*0130*/  LDC.64 R4, c[0x0][0x220] ;  /* 0x00008800ff047b82 */ /* 0x000e660000000a00 */
[----:B------:R-:W2:Y:S01]  /*0140*/  @!P0 LDG.E.EL R0, desc[UR4][R2.64] ;  /* 0x0000000402008981 */ /* 0x000ea2000c2e1900 */
[----:B------:R-:W-:-:S04]  /*0150*/  LOP3.LUT P0, RZ, R10, 0x10, RZ, 0xc0, !PT ;  /* 0x000000100aff7812 */ /* 0x000fc8000780c0ff */
[C---:B------:R-:W-:Y:S01]  /*0160*/  ISETP.LT.AND P0, PT, R9.reuse, 0x10, !P0 ;  /* 0x000000100900780c */ /* 0x040fe20004701270 */
[----:B-1----:R-:W-:Y:S01]  /*0170*/  IMAD.WIDE R4, R9, 0x4, R4 ;  /* 0x0000000409047825 */ /* 0x002fe200078e0204 */
[----:B---3--:R-:W2:Y:S03]  /*0180*/  I2F.S8 R11, R8 ;  /* 0x00000008000b7306 */ /* 0x008ea60000001400 */
[----:B--2---:R-:W-:-:S08]  /*0190*/  FMUL R11, R11, R0 ;  /* 0x000000000b0b7220 */ /* 0x004fd00000400000 */
[----:B------:R-:W-:Y:S05]  /*01a0*/  @!P0 EXIT ;  /* 0x000000000000894d */ /* 0x000fea0003800000 */
[----:B------:R-:W-:Y:S01]  /*01b0*/  STG.E desc[UR4][R4.64], R11 ;  /* 0x0000000b04007986 */ /* 0x000fe2000c101904 */
[----:B------:R-:W-:Y:S05]  /*01c0*/  EXIT ;  /* 0x000000000000794d */ /* 0x000fea0003800000 */
.L_x_0:
[----:B------:R-:W-:-:S00]  /*01d0*/  BRA `(.L_x_0) ;  /* 0xfffffffc00fc7947 */ /* 0x000fc0000383ffff */
[----:B------:R-:W-:-:S00]  /*01e0*/  NOP ;  /* 0x0000000000007918 */ /* 0x000fc00000000000 */
        /* <DEDUP_REMOVED lines=9> */
.L_x_1:


//--------------------- .nv.constant0.triton_poi_fused_mul_0 --------------------------
	.section	.nv.constant0.triton_poi_fused_mul_0,"a",@progbits
	.sectionflags	@""
	.align	4
.nv.constant0.triton_poi_fused_mul_0:
	.zero		556
